//
// Generated by NVIDIA NVVM Compiler
//
// Compiler Build ID: CL-36424714
// Cuda compilation tools, release 13.0, V13.0.88
// Based on NVVM 20.0.0
//

.version 9.0
.target sm_100
.address_size 64

	// .globl	_Z12demo1_kernelv
.extern .func  (.param .b32 func_retval0) vprintf
(
	.param .b64 vprintf_param_0,
	.param .b64 vprintf_param_1
)
;
// static_shared_memory has been demoted
// static_shared_memory2 has been demoted
// shared_value1 has been demoted
// _ZZ12demo2_kernelvE13shared_value2 has been demoted
.global .align 1 .b8 $str[27] = {115, 116, 97, 116, 105, 99, 95, 115, 104, 97, 114, 101, 100, 95, 109, 101, 109, 111, 114, 121, 32, 61, 32, 37, 112, 10};
.global .align 1 .b8 $str$1[28] = {115, 116, 97, 116, 105, 99, 95, 115, 104, 97, 114, 101, 100, 95, 109, 101, 109, 111, 114, 121, 50, 32, 61, 32, 37, 112, 10};
.global .align 1 .b8 $str$2[28] = {100, 121, 110, 97, 109, 105, 99, 95, 115, 104, 97, 114, 101, 100, 95, 109, 101, 109, 111, 114, 121, 32, 61, 32, 37, 112, 10};
.extern .shared .align 16 .b8 dynamic_shared_memory[];
.global .align 1 .b8 $str$3[29] = {100, 121, 110, 97, 109, 105, 99, 95, 115, 104, 97, 114, 101, 100, 95, 109, 101, 109, 111, 114, 121, 50, 32, 61, 32, 37, 112, 10};
.extern .shared .align 16 .b8 dynamic_shared_memory2[];
.global .align 1 .b8 $str$4[13] = {82, 117, 110, 32, 107, 101, 114, 110, 101, 108, 46, 10};
.global .align 1 .b8 $str$5[55] = {37, 100, 46, 37, 100, 46, 32, 115, 104, 97, 114, 101, 100, 95, 118, 97, 108, 117, 101, 49, 32, 61, 32, 37, 100, 91, 37, 112, 93, 44, 32, 115, 104, 97, 114, 101, 100, 95, 118, 97, 108, 117, 101, 50, 32, 61, 32, 37, 100, 91, 37, 112, 93, 10};

.visible .entry _Z12demo1_kernelv()
{
	.local .align 8 .b8 	__local_depot0[8];
	.reg .b64 	%SP;
	.reg .b64 	%SPL;
	.reg .pred 	%p<2>;
	.reg .b32 	%r<18>;
	.reg .b64 	%rd<21>;
	// demoted variable
	.shared .align 1 .b8 static_shared_memory[6144];
	// demoted variable
	.shared .align 1 .b8 static_shared_memory2[2];
	mov.u64 	%SPL, __local_depot0;
	cvta.local.u64 	%SP, %SPL;
	add.u64 	%rd1, %SP, 0;
	add.u64 	%rd2, %SPL, 0;
	mov.u32 	%r1, static_shared_memory;
	cvt.u64.u32 	%rd3, %r1;
	cvta.shared.u64 	%rd4, %rd3;
	st.local.u64 	[%rd2], %rd4;
	mov.u64 	%rd5, $str;
	cvta.global.u64 	%rd6, %rd5;
	{ // callseq 0, 0
	.param .b64 param0;
	st.param.b64 	[param0], %rd6;
	.param .b64 param1;
	st.param.b64 	[param1], %rd1;
	.param .b32 retval0;
	call.uni (retval0), 
	vprintf, 
	(
	param0, 
	param1
	);
	ld.param.b32 	%r2, [retval0];
	} // callseq 0
	mov.u32 	%r4, static_shared_memory2;
	cvt.u64.u32 	%rd7, %r4;
	cvta.shared.u64 	%rd8, %rd7;
	st.local.u64 	[%rd2], %rd8;
	mov.u64 	%rd9, $str$1;
	cvta.global.u64 	%rd10, %rd9;
	{ // callseq 1, 0
	.param .b64 param0;
	st.param.b64 	[param0], %rd10;
	.param .b64 param1;
	st.param.b64 	[param1], %rd1;
	.param .b32 retval0;
	call.uni (retval0), 
	vprintf, 
	(
	param0, 
	param1
	);
	ld.param.b32 	%r5, [retval0];
	} // callseq 1
	mov.u32 	%r7, dynamic_shared_memory;
	cvt.u64.u32 	%rd11, %r7;
	cvta.shared.u64 	%rd12, %rd11;
	st.local.u64 	[%rd2], %rd12;
	mov.u64 	%rd13, $str$2;
	cvta.global.u64 	%rd14, %rd13;
	{ // callseq 2, 0
	.param .b64 param0;
	st.param.b64 	[param0], %rd14;
	.param .b64 param1;
	st.param.b64 	[param1], %rd1;
	.param .b32 retval0;
	call.uni (retval0), 
	vprintf, 
	(
	param0, 
	param1
	);
	ld.param.b32 	%r8, [retval0];
	} // callseq 2
	mov.u32 	%r10, dynamic_shared_memory2;
	cvt.u64.u32 	%rd15, %r10;
	cvta.shared.u64 	%rd16, %rd15;
	st.local.u64 	[%rd2], %rd16;
	mov.u64 	%rd17, $str$3;
	cvta.global.u64 	%rd18, %rd17;
	{ // callseq 3, 0
	.param .b64 param0;
	st.param.b64 	[param0], %rd18;
	.param .b64 param1;
	st.param.b64 	[param1], %rd1;
	.param .b32 retval0;
	call.uni (retval0), 
	vprintf, 
	(
	param0, 
	param1
	);
	ld.param.b32 	%r11, [retval0];
	} // callseq 3
	mov.u32 	%r13, %ctaid.x;
	mov.u32 	%r14, %tid.x;
	or.b32  	%r15, %r13, %r14;
	setp.ne.s32 	%p1, %r15, 0;
	@%p1 bra 	$L__BB0_2;
	mov.u64 	%rd19, $str$4;
	cvta.global.u64 	%rd20, %rd19;
	{ // callseq 4, 0
	.param .b64 param0;
	st.param.b64 	[param0], %rd20;
	.param .b64 param1;
	st.param.b64 	[param1], 0;
	.param .b32 retval0;
	call.uni (retval0), 
	vprintf, 
	(
	param0, 
	param1
	);
	ld.param.b32 	%r16, [retval0];
	} // callseq 4
$L__BB0_2:
	ret;

}
	// .globl	_Z12demo2_kernelv
.visible .entry _Z12demo2_kernelv()
{
	.local .align 8 .b8 	__local_depot1[40];
	.reg .b64 	%SP;
	.reg .b64 	%SPL;
	.reg .pred 	%p<3>;
	.reg .b32 	%r<14>;
	.reg .b64 	%rd<9>;
	// demoted variable
	.shared .align 4 .u32 shared_value1;
	// demoted variable
	.shared .align 4 .u32 _ZZ12demo2_kernelvE13shared_value2;
	mov.u64 	%SPL, __local_depot1;
	cvta.local.u64 	%SP, %SPL;
	mov.u32 	%r1, %tid.x;
	setp.ne.s32 	%p1, %r1, 0;
	@%p1 bra 	$L__BB1_4;
	mov.u32 	%r2, %ctaid.x;
	setp.ne.s32 	%p2, %r2, 0;
	@%p2 bra 	$L__BB1_3;
	mov.b32 	%r5, 123;
	st.shared.u32 	[shared_value1], %r5;
	mov.b32 	%r6, 55;
	st.shared.u32 	[_ZZ12demo2_kernelvE13shared_value2], %r6;
	bra.uni 	$L__BB1_4;
$L__BB1_3:
	mov.b32 	%r3, 331;
	st.shared.u32 	[shared_value1], %r3;
	mov.b32 	%r4, 8;
	st.shared.u32 	[_ZZ12demo2_kernelvE13shared_value2], %r4;
$L__BB1_4:
	add.u64 	%rd1, %SP, 0;
	add.u64 	%rd2, %SPL, 0;
	bar.sync 	0;
	mov.u32 	%r7, %ctaid.x;
	mov.u32 	%r8, shared_value1;
	ld.shared.u32 	%r9, [shared_value1];
	mov.u32 	%r10, _ZZ12demo2_kernelvE13shared_value2;
	ld.shared.u32 	%r11, [_ZZ12demo2_kernelvE13shared_value2];
	st.local.v2.u32 	[%rd2], {%r7, %r1};
	st.local.u32 	[%rd2+8], %r9;
	cvt.u64.u32 	%rd3, %r8;
	cvta.shared.u64 	%rd4, %rd3;
	st.local.u64 	[%rd2+16], %rd4;
	st.local.u32 	[%rd2+24], %r11;
	cvt.u64.u32 	%rd5, %r10;
	cvta.shared.u64 	%rd6, %rd5;
	st.local.u64 	[%rd2+32], %rd6;
	mov.u64 	%rd7, $str$5;
	cvta.global.u64 	%rd8, %rd7;
	{ // callseq 5, 0
	.param .b64 param0;
	st.param.b64 	[param0], %rd8;
	.param .b64 param1;
	st.param.b64 	[param1], %rd1;
	.param .b32 retval0;
	call.uni (retval0), 
	vprintf, 
	(
	param0, 
	param1
	);
	ld.param.b32 	%r12, [retval0];
	} // callseq 5
	ret;

}


// ===== COMPILED SASS (sm_100) =====

	.target	sm_100

	.elftype	@"ET_EXEC"


//--------------------- .note.nv.tkinfo           --------------------------
	.section	.note.nv.tkinfo,"",@"SHT_NOTE"
	.sectionflags	@"SHF_NOTE_NV_TKINFO"
	.tkinfo
        /*0018*/ 	.word	0x00000002
        /*0030*/ 	.string	""
        /*0030*/ 	.string	"ptxas"
        /*0030*/ 	.string	"Cuda compilation tools, release 13.0, V13.0.88"
        /*0030*/ 	.string	"Build cuda_13.0.r13.0/compiler.36424714_0"
        /*0030*/ 	.string	"-arch sm_100 -m 64 "



//--------------------- .note.nv.cuinfo           --------------------------
	.section	.note.nv.cuinfo,"",@"SHT_NOTE"
	.sectionflags	@"SHF_NOTE_NV_CUINFO"
        /*0018*/ 	.short	0x0002
        /*001a*/ 	.short	0x0064
        /*001c*/ 	.short	0x0082
	.zero		2


//--------------------- .nv.info                  --------------------------
	.section	.nv.info,"",@"SHT_CUDA_INFO"
	.align	4


	//----- nvinfo : EIATTR_REGCOUNT
	.align		4
        /*0000*/ 	.byte	0x04, 0x2f
        /*0002*/ 	.short	(.L_7 - .L_6)
	.align		4
.L_6:
        /*0004*/ 	.word	index@(_Z12demo1_kernelv)
        /*0008*/ 	.word	0x00000018


	//----- nvinfo : EIATTR_FRAME_SIZE
	.align		4
.L_7:
        /*000c*/ 	.byte	0x04, 0x11
        /*000e*/ 	.short	(.L_9 - .L_8)
	.align		4
.L_8:
        /*0010*/ 	.word	index@(_Z12demo1_kernelv)
        /*0014*/ 	.word	0x00000008


	//----- nvinfo : EIATTR_REGCOUNT
	.align		4
.L_9:
        /*0018*/ 	.byte	0x04, 0x2f
        /*001a*/ 	.short	(.L_11 - .L_10)
	.align		4
.L_10:
        /*001c*/ 	.word	index@(_Z12demo2_kernelv)
        /*0020*/ 	.word	0x00000018


	//----- nvinfo : EIATTR_FRAME_SIZE
	.align		4
.L_11:
        /*0024*/ 	.byte	0x04, 0x11
        /*0026*/ 	.short	(.L_13 - .L_12)
	.align		4
.L_12:
        /*0028*/ 	.word	index@(_Z12demo2_kernelv)
        /*002c*/ 	.word	0x00000028


	//----- nvinfo : EIATTR_MIN_STACK_SIZE
	.align		4
.L_13:
        /*0030*/ 	.byte	0x04, 0x12
        /*0032*/ 	.short	(.L_15 - .L_14)
	.align		4
.L_14:
        /*0034*/ 	.word	index@(_Z12demo2_kernelv)
        /*0038*/ 	.word	0x00000028


	//----- nvinfo : EIATTR_MIN_STACK_SIZE
	.align		4
.L_15:
        /*003c*/ 	.byte	0x04, 0x12
        /*003e*/ 	.short	(.L_17 - .L_16)
	.align		4
.L_16:
        /*0040*/ 	.word	index@(_Z12demo1_kernelv)
        /*0044*/ 	.word	0x00000008
.L_17:


//--------------------- .nv.compat                --------------------------
	.section	.nv.compat,"",@"SHT_CUDA_COMPAT_INFO"
	.align	4
        /*0000*/ 	.byte	0x02, 0x09, 0x00, 0x00, 0x02, 0x02, 0x01, 0x00, 0x02, 0x05, 0x05, 0x00, 0x03, 0x07, 0x01, 0x01
        /*0010*/ 	.byte	0x02, 0x03, 0x00, 0x00, 0x02, 0x06, 0x01, 0x00, 0x04, 0x0b, 0x08, 0x00, 0x09, 0x00, 0x00, 0x00
        /*0020*/ 	.byte	0x00, 0x00, 0x00, 0x00


//--------------------- .nv.info._Z12demo2_kernelv --------------------------
	.section	.nv.info._Z12demo2_kernelv,"",@"SHT_CUDA_INFO"
	.sectionflags	@""
	.align	4


	//----- nvinfo : EIATTR_CUDA_API_VERSION
	.align		4
        /*0000*/ 	.byte	0x04, 0x37
        /*0002*/ 	.short	(.L_19 - .L_18)
.L_18:
        /*0004*/ 	.word	0x00000082


	//----- nvinfo : EIATTR_SPARSE_MMA_MASK
	.align		4
.L_19:
        /*0008*/ 	.byte	0x03, 0x50
        /*000a*/ 	.short	0x0000


	//----- nvinfo : EIATTR_MAXREG_COUNT
	.align		4
        /*000c*/ 	.byte	0x03, 0x1b
        /*000e*/ 	.short	0x00ff


	//----- nvinfo : EIATTR_NUM_BARRIERS
	.align		4
        /*0010*/ 	.byte	0x02, 0x4c
        /*0012*/ 	.byte	0x01
	.zero		1


	//----- nvinfo : EIATTR_EXTERNS
	.align		4
        /*0014*/ 	.byte	0x04, 0x0f
        /*0016*/ 	.short	(.L_21 - .L_20)


	//   ....[0]....
	.align		4
.L_20:
        /*0018*/ 	.word	index@(vprintf)


	//----- nvinfo : EIATTR_MERCURY_ISA_VERSION
	.align		4
.L_21:
        /*001c*/ 	.byte	0x03, 0x5f
        /*001e*/ 	.short	0x0101


	//----- nvinfo : EIATTR_VRC_CTA_INIT_COUNT
	.align		4
        /*0020*/ 	.byte	0x02, 0x4a
	.zero		1
	.zero		1


	//----- nvinfo : EIATTR_SYSCALL_OFFSETS
	.align		4
        /*0024*/ 	.byte	0x04, 0x46
        /*0026*/ 	.short	(.L_23 - .L_22)


	//   ....[0]....
.L_22:
        /*0028*/ 	.word	0x00000330


	//----- nvinfo : EIATTR_EXIT_INSTR_OFFSETS
	.align		4
.L_23:
        /*002c*/ 	.byte	0x04, 0x1c
        /*002e*/ 	.short	(.L_25 - .L_24)


	//   ....[0]....
.L_24:
        /*0030*/ 	.word	0x00000340


	//----- nvinfo : EIATTR_CRS_STACK_SIZE
	.align		4
.L_25:
        /*0034*/ 	.byte	0x04, 0x1e
        /*0036*/ 	.short	(.L_27 - .L_26)
.L_26:
        /*0038*/ 	.word	0x00000000


	//----- nvinfo : EIATTR_SW_WAR
	.align		4
.L_27:
        /*003c*/ 	.byte	0x04, 0x36
        /*003e*/ 	.short	(.L_29 - .L_28)
.L_28:
        /*0040*/ 	.word	0x00000008
.L_29:


//--------------------- .nv.info._Z12demo1_kernelv --------------------------
	.section	.nv.info._Z12demo1_kernelv,"",@"SHT_CUDA_INFO"
	.sectionflags	@""
	.align	4


	//----- nvinfo : EIATTR_CUDA_API_VERSION
	.align		4
        /*0000*/ 	.byte	0x04, 0x37
        /*0002*/ 	.short	(.L_31 - .L_30)
.L_30:
        /*0004*/ 	.word	0x00000082


	//----- nvinfo : EIATTR_SPARSE_MMA_MASK
	.align		4
.L_31:
        /*0008*/ 	.byte	0x03, 0x50
        /*000a*/ 	.short	0x0000


	//----- nvinfo : EIATTR_MAXREG_COUNT
	.align		4
        /*000c*/ 	.byte	0x03, 0x1b
        /*000e*/ 	.short	0x00ff


	//----- nvinfo : EIATTR_EXTERNS
	.align		4
        /*0010*/ 	.byte	0x04, 0x0f
        /*0012*/ 	.short	(.L_33 - .L_32)


	//   ....[0]....
	.align		4
.L_32:
        /*0014*/ 	.word	index@(vprintf)


	//----- nvinfo : EIATTR_MERCURY_ISA_VERSION
	.align		4
.L_33:
        /*0018*/ 	.byte	0x03, 0x5f
        /*001a*/ 	.short	0x0101


	//----- nvinfo : EIATTR_VRC_CTA_INIT_COUNT
	.align		4
        /*001c*/ 	.byte	0x02, 0x4a
	.zero		1
	.zero		1


	//----- nvinfo : EIATTR_SYSCALL_OFFSETS
	.align		4
        /*0020*/ 	.byte	0x04, 0x46
        /*0022*/ 	.short	(.L_35 - .L_34)


	//   ....[0]....
.L_34:
        /*0024*/ 	.word	0x00000150


	//   ....[1]....
        /*0028*/ 	.word	0x00000240


	//   ....[2]....
        /*002c*/ 	.word	0x00000330


	//   ....[3]....
        /*0030*/ 	.word	0x00000420


	//   ....[4]....
        /*0034*/ 	.word	0x000004d0


	//----- nvinfo : EIATTR_EXIT_INSTR_OFFSETS
	.align		4
.L_35:
        /*0038*/ 	.byte	0x04, 0x1c
        /*003a*/ 	.short	(.L_37 - .L_36)


	//   ....[0]....
.L_36:
        /*003c*/ 	.word	0x00000460


	//   ....[1]....
        /*0040*/ 	.word	0x000004e0


	//----- nvinfo : EIATTR_CRS_STACK_SIZE
	.align		4
.L_37:
        /*0044*/ 	.byte	0x04, 0x1e
        /*0046*/ 	.short	(.L_39 - .L_38)
.L_38:
        /*0048*/ 	.word	0x00000000


	//----- nvinfo : EIATTR_SW_WAR
	.align		4
.L_39:
        /*004c*/ 	.byte	0x04, 0x36
        /*004e*/ 	.short	(.L_41 - .L_40)
.L_40:
        /*0050*/ 	.word	0x00000008
.L_41:


//--------------------- .nv.callgraph             --------------------------
	.section	.nv.callgraph,"",@"SHT_CUDA_CALLGRAPH"
	.align	4
	.sectionentsize	8
	.align		4
        /*0000*/ 	.word	0x00000000
	.align		4
        /*0004*/ 	.word	0xffffffff
	.align		4
        /*0008*/ 	.word	index@(_Z12demo2_kernelv)
	.align		4
        /*000c*/ 	.word	index@(vprintf)
	.align		4
        /*0010*/ 	.word	index@(_Z12demo1_kernelv)
	.align		4
        /*0014*/ 	.word	index@(vprintf)
	.align		4
        /*0018*/ 	.word	0x00000000
	.align		4
        /*001c*/ 	.word	0xfffffffe
	.align		4
        /*0020*/ 	.word	0x00000000
	.align		4
        /*0024*/ 	.word	0xfffffffd
	.align		4
        /*0028*/ 	.word	0x00000000
	.align		4
        /*002c*/ 	.word	0xfffffffc


//--------------------- .nv.constant4             --------------------------
	.section	.nv.constant4,"a",@progbits
	.align	8
	.align		8
.nv.constant4:
        /*0000*/ 	.dword	vprintf
	.align		8
        /*0008*/ 	.dword	$str
	.align		8
        /*0010*/ 	.dword	$str$1
	.align		8
        /*0018*/ 	.dword	$str$2
	.align		8
        /*0020*/ 	.dword	$str$3
	.align		8
        /*0028*/ 	.dword	$str$4
	.align		8
        /*0030*/ 	.dword	$str$5


//--------------------- .text._Z12demo2_kernelv   --------------------------
	.section	.text._Z12demo2_kernelv,"ax",@progbits
	.align	128
        .global         _Z12demo2_kernelv
        .type           _Z12demo2_kernelv,@function
        .size           _Z12demo2_kernelv,(.L_x_11 - _Z12demo2_kernelv)
        .other          _Z12demo2_kernelv,@"STO_CUDA_ENTRY STV_DEFAULT"
_Z12demo2_kernelv:
.text._Z12demo2_kernelv:
[----:B------:R-:W0:Y:S01]  /*0000*/  LDC R1, c[0x0][0x37c] ;  /* 0x0000df00ff017b82 */ /* 0x000e220000000800 */
[----:B------:R-:W1:Y:S01]  /*0010*/  S2R R15, SR_TID.X ;  /* 0x00000000000f7919 */ /* 0x000e620000002100 */
[----:B------:R-:W2:Y:S01]  /*0020*/  LDCU UR4, c[0x0][0x2f8] ;  /* 0x00005f00ff0477ac */ /* 0x000ea20008000800 */
[----:B0-----:R-:W-:Y:S01]  /*0030*/  VIADD R1, R1, 0xffffffd8 ;  /* 0xffffffd801017836 */ /* 0x001fe20000000000 */
[----:B------:R-:W-:Y:S01]  /*0040*/  BSSY.RECONVERGENT B0, `(.L_x_0) ;  /* 0x0000016000007945 */ /* 0x000fe20003800200 */
[----:B------:R-:W0:Y:S03]  /*0050*/  LDCU UR5, c[0x0][0x2fc] ;  /* 0x00005f80ff0577ac */ /* 0x000e260008000800 */
[----:B--2---:R-:W-:-:S05]  /*0060*/  IADD3 R6, P1, PT, R1, UR4, RZ ;  /* 0x0000000401067c10 */ /* 0x004fca000ff3e0ff */
[----:B0-----:R-:W-:Y:S01]  /*0070*/  IMAD.X R7, RZ, RZ, UR5, P1 ;  /* 0x00000005ff077e24 */ /* 0x001fe200088e06ff */
[----:B-1----:R-:W-:-:S13]  /*0080*/  ISETP.NE.AND P0, PT, R15, RZ, PT ;  /* 0x000000ff0f00720c */ /* 0x002fda0003f05270 */
[----:B------:R-:W-:Y:S05]  /*0090*/  @P0 BRA `(.L_x_1) ;  /* 0x0000000000400947 */ /* 0x000fea0003800000 */
[----:B------:R-:W0:Y:S02]  /*00a0*/  S2UR UR4, SR_CTAID.X ;  /* 0x00000000000479c3 */ /* 0x000e240000002500 */
[----:B0-----:R-:W-:-:S09]  /*00b0*/  UISETP.NE.AND UP0, UPT, UR4, URZ, UPT ;  /* 0x000000ff0400728c */ /* 0x001fd2000bf05270 */
[----:B------:R-:W-:Y:S05]  /*00c0*/  BRA.U UP0, `(.L_x_2) ;  /* 0x00000001001c7547 */ /* 0x000fea000b800000 */
[----:B------:R-:W0:Y:S01]  /*00d0*/  S2UR UR5, SR_CgaCtaId ;  /* 0x00000000000579c3 */ /* 0x000e220000008800 */
[----:B------:R-:W-:Y:S01]  /*00e0*/  UMOV UR4, 0x400 ;  /* 0x0000040000047882 */ /* 0x000fe20000000000 */
[----:B------:R-:W-:Y:S02]  /*00f0*/  IMAD.MOV.U32 R2, RZ, RZ, 0x7b ;  /* 0x0000007bff027424 */ /* 0x000fe400078e00ff */
[----:B------:R-:W-:Y:S01]  /*0100*/  IMAD.MOV.U32 R3, RZ, RZ, 0x37 ;  /* 0x00000037ff037424 */ /* 0x000fe200078e00ff */
[----:B0-----:R-:W-:-:S09]  /*0110*/  ULEA UR4, UR5, UR4, 0x18 ;  /* 0x0000000405047291 */ /* 0x001fd2000f8ec0ff */
[----:B------:R0:W-:Y:S01]  /*0120*/  STS.64 [UR4], R2 ;  /* 0x00000002ff007988 */ /* 0x0001e20008000a04 */
[----:B------:R-:W-:Y:S05]  /*0130*/  BRA `(.L_x_1) ;  /* 0x0000000000187947 */ /* 0x000fea0003800000 */
.L_x_2:
[----:B------:R-:W0:Y:S01]  /*0140*/  S2UR UR5, SR_CgaCtaId ;  /* 0x00000000000579c3 */ /* 0x000e220000008800 */
[----:B------:R-:W-:Y:S01]  /*0150*/  UMOV UR4, 0x400 ;  /* 0x0000040000047882 */ /* 0x000fe20000000000 */
[----:B------:R-:W-:Y:S02]  /*0160*/  IMAD.MOV.U32 R2, RZ, RZ, 0x14b ;  /* 0x0000014bff027424 */ /* 0x000fe400078e00ff */
[----:B------:R-:W-:Y:S01]  /*0170*/  IMAD.MOV.U32 R3, RZ, RZ, 0x8 ;  /* 0x00000008ff037424 */ /* 0x000fe200078e00ff */
[----:B0-----:R-:W-:-:S09]  /*0180*/  ULEA UR4, UR5, UR4, 0x18 ;  /* 0x0000000405047291 */ /* 0x001fd2000f8ec0ff */
[----:B------:R1:W-:Y:S03]  /*0190*/  STS.64 [UR4], R2 ;  /* 0x00000002ff007988 */ /* 0x0003e60008000a04 */
.L_x_1:
[----:B------:R-:W-:Y:S05]  /*01a0*/  BSYNC.RECONVERGENT B0 ;  /* 0x0000000000007941 */ /* 0x000fea0003800200 */
.L_x_0:
[----:B------:R-:W2:Y:S01]  /*01b0*/  S2R R9, SR_CgaCtaId ;  /* 0x0000000000097919 */ /* 0x000ea20000008800 */
[----:B------:R-:W-:Y:S01]  /*01c0*/  MOV R0, 0x400 ;  /* 0x0000040000007802 */ /* 0x000fe20000000f00 */
[----:B------:R-:W3:Y:S01]  /*01d0*/  LDCU.64 UR4, c[0x4][0x30] ;  /* 0x01000600ff0477ac */ /* 0x000ee20008000a00 */
[----:B------:R-:W4:Y:S01]  /*01e0*/  S2R R5, SR_SWINHI ;  /* 0x0000000000057919 */ /* 0x000f220000002f00 */
[----:B------:R-:W5:Y:S01]  /*01f0*/  S2R R14, SR_CTAID.X ;  /* 0x00000000000e7919 */ /* 0x000f620000002500 */
[----:B--2---:R-:W-:Y:S01]  /*0200*/  LEA R4, R9, R0, 0x18 ;  /* 0x0000000009047211 */ /* 0x004fe200078ec0ff */
[----:B------:R-:W-:Y:S01]  /*0210*/  BAR.SYNC.DEFER_BLOCKING 0x0 ;  /* 0x0000000000007b1d */ /* 0x000fe20000010000 */
[----:B------:R-:W-:-:S05]  /*0220*/  VIADD R0, R0, 0x4 ;  /* 0x0000000400007836 */ /* 0x000fca0000000000 */
[----:B------:R-:W-:Y:S02]  /*0230*/  LEA R0, R9, R0, 0x18 ;  /* 0x0000000009007211 */ /* 0x000fe400078ec0ff */
[----:B------:R-:W-:Y:S02]  /*0240*/  MOV R8, R4 ;  /* 0x0000000400087202 */ /* 0x000fe40000000f00 */
[-C--:B----4-:R-:W-:Y:S01]  /*0250*/  MOV R9, R5.reuse ;  /* 0x0000000500097202 */ /* 0x090fe20000000f00 */
[----:B-----5:R-:W-:Y:S01]  /*0260*/  STL.64 [R1], R14 ;  /* 0x0000000e01007387 */ /* 0x020fe20000100a00 */
[----:B------:R-:W-:Y:S02]  /*0270*/  MOV R10, R0 ;  /* 0x00000000000a7202 */ /* 0x000fe40000000f00 */
[----:B------:R-:W-:Y:S01]  /*0280*/  MOV R11, R5 ;  /* 0x00000005000b7202 */ /* 0x000fe20000000f00 */
[----:B---3--:R-:W-:Y:S01]  /*0290*/  IMAD.U32 R5, RZ, RZ, UR5 ;  /* 0x00000005ff057e24 */ /* 0x008fe2000f8e00ff */
[----:B------:R-:W-:Y:S01]  /*02a0*/  MOV R0, 0x0 ;  /* 0x0000000000007802 */ /* 0x000fe20000000f00 */
[----:B------:R-:W-:Y:S03]  /*02b0*/  STL.64 [R1+0x10], R8 ;  /* 0x0000100801007387 */ /* 0x000fe60000100a00 */
[----:B------:R2:W3:Y:S01]  /*02c0*/  LDC.64 R12, c[0x4][R0] ;  /* 0x01000000000c7b82 */ /* 0x0004e20000000a00 */
[----:B------:R-:W-:Y:S04]  /*02d0*/  STL.64 [R1+0x20], R10 ;  /* 0x0000200a01007387 */ /* 0x000fe80000100a00 */
[----:B01----:R0:W1:Y:S02]  /*02e0*/  LDS.64 R2, [R4] ;  /* 0x0000000004027984 */ /* 0x0030640000000a00 */
[----:B0-----:R-:W-:-:S02]  /*02f0*/  IMAD.U32 R4, RZ, RZ, UR4 ;  /* 0x00000004ff047e24 */ /* 0x001fc4000f8e00ff */
[----:B-1----:R2:W-:Y:S04]  /*0300*/  STL [R1+0x8], R2 ;  /* 0x0000080201007387 */ /* 0x0025e80000100800 */
[----:B---3--:R2:W-:Y:S02]  /*0310*/  STL [R1+0x18], R3 ;  /* 0x0000180301007387 */ /* 0x0085e40000100800 */
[----:B------:R-:W-:-:S07]  /*0320*/  LEPC R20, `(.L_x_3) ;  /* 0x000000001014794e */ /* 0x000fce0000000000 */
[----:B--2---:R-:W-:Y:S05]  /*0330*/  CALL.ABS.NOINC R12 ;  /* 0x000000000c007343 */ /* 0x004fea0003c00000 */
.L_x_3:
[----:B------:R-:W-:Y:S05]  /*0340*/  EXIT ;  /* 0x000000000000794d */ /* 0x000fea0003800000 */
.L_x_4:
[----:B------:R-:W-:-:S00]  /*0350*/  BRA `(.L_x_4) ;  /* 0xfffffffc00fc7947 */ /* 0x000fc0000383ffff */
[----:B------:R-:W-:-:S00]  /*0360*/  NOP ;  /* 0x0000000000007918 */ /* 0x000fc00000000000 */
        /* <DEDUP_REMOVED lines=9> */
.L_x_11:


//--------------------- .text._Z12demo1_kernelv   --------------------------
	.section	.text._Z12demo1_kernelv,"ax",@progbits
	.align	128
        .global         _Z12demo1_kernelv
        .type           _Z12demo1_kernelv,@function
        .size           _Z12demo1_kernelv,(.L_x_12 - _Z12demo1_kernelv)
        .other          _Z12demo1_kernelv,@"STO_CUDA_ENTRY STV_DEFAULT"
_Z12demo1_kernelv:
.text._Z12demo1_kernelv:
[----:B------:R-:W0:Y:S01]  /*0000*/  LDC R1, c[0x0][0x37c] ;  /* 0x0000df00ff017b82 */ /* 0x000e220000000800 */
[----:B------:R-:W1:Y:S01]  /*0010*/  S2R R3, SR_CgaCtaId ;  /* 0x0000000000037919 */ /* 0x000e620000008800 */
[----:B------:R-:W-:Y:S01]  /*0020*/  MOV R18, 0x400 ;  /* 0x0000040000127802 */ /* 0x000fe20000000f00 */
[----:B------:R-:W2:Y:S01]  /*0030*/  LDCU UR4, c[0x0][0x2f8] ;  /* 0x00005f00ff0477ac */ /* 0x000ea20008000800 */
[----:B0-----:R-:W-:Y:S01]  /*0040*/  VIADD R1, R1, 0xfffffff8 ;  /* 0xfffffff801017836 */ /* 0x001fe20000000000 */
[----:B------:R-:W0:Y:S01]  /*0050*/  S2R R5, SR_SWINHI ;  /* 0x0000000000057919 */ /* 0x000e220000002f00 */
[----:B------:R-:W-:Y:S01]  /*0060*/  MOV R2, 0x0 ;  /* 0x0000000000027802 */ /* 0x000fe20000000f00 */
[----:B------:R-:W3:Y:S03]  /*0070*/  LDCU UR5, c[0x0][0x2fc] ;  /* 0x00005f80ff0577ac */ /* 0x000ee60008000800 */
[----:B------:R4:W5:Y:S01]  /*0080*/  LDC.64 R10, c[0x4][R2] ;  /* 0x01000000020a7b82 */ /* 0x0009620000000a00 */
[----:B------:R-:W1:Y:S01]  /*0090*/  LDCU.64 UR6, c[0x4][0x8] ;  /* 0x01000100ff0677ac */ /* 0x000e620008000a00 */
[----:B--2---:R-:W-:-:S05]  /*00a0*/  IADD3 R17, P0, PT, R1, UR4, RZ ;  /* 0x0000000401117c10 */ /* 0x004fca000ff1e0ff */
[----:B---3--:R-:W-:Y:S02]  /*00b0*/  IMAD.X R16, RZ, RZ, UR5, P0 ;  /* 0x00000005ff107e24 */ /* 0x008fe400080e06ff */
[----:B------:R-:W-:Y:S02]  /*00c0*/  IMAD.MOV.U32 R6, RZ, RZ, R17 ;  /* 0x000000ffff067224 */ /* 0x000fe400078e0011 */
[----:B-1----:R-:W-:Y:S01]  /*00d0*/  IMAD.U32 R4, RZ, RZ, UR6 ;  /* 0x00000006ff047e24 */ /* 0x002fe2000f8e00ff */
[----:B------:R-:W-:Y:S02]  /*00e0*/  MOV R7, R16 ;  /* 0x0000001000077202 */ /* 0x000fe40000000f00 */
[----:B------:R-:W-:-:S04]  /*00f0*/  LEA R8, R3, R18, 0x18 ;  /* 0x0000001203087211 */ /* 0x000fc800078ec0ff */
[----:B------:R-:W-:Y:S02]  /*0100*/  MOV R8, R8 ;  /* 0x0000000800087202 */ /* 0x000fe40000000f00 */
[----:B0-----:R-:W-:Y:S01]  /*0110*/  MOV R9, R5 ;  /* 0x0000000500097202 */ /* 0x001fe20000000f00 */
[----:B------:R-:W-:-:S04]  /*0120*/  IMAD.U32 R5, RZ, RZ, UR7 ;  /* 0x00000007ff057e24 */ /* 0x000fc8000f8e00ff */
[----:B------:R4:W-:Y:S03]  /*0130*/  STL.64 [R1], R8 ;  /* 0x0000000801007387 */ /* 0x0009e60000100a00 */
[----:B------:R-:W-:-:S07]  /*0140*/  LEPC R20, `(.L_x_5) ;  /* 0x000000001014794e */ /* 0x000fce0000000000 */
[----:B----45:R-:W-:Y:S05]  /*0150*/  CALL.ABS.NOINC R10 ;  /* 0x000000000a007343 */ /* 0x030fea0003c00000 */
.L_x_5:
[----:B------:R-:W0:Y:S01]  /*0160*/  S2R R3, SR_CgaCtaId ;  /* 0x0000000000037919 */ /* 0x000e220000008800 */
[----:B------:R-:W-:Y:S01]  /*0170*/  VIADD R0, R18, 0x1800 ;  /* 0x0000180012007836 */ /* 0x000fe20000000000 */
[----:B------:R1:W2:Y:S01]  /*0180*/  LDC.64 R10, c[0x4][R2] ;  /* 0x01000000020a7b82 */ /* 0x0002a20000000a00 */
[----:B------:R-:W3:Y:S01]  /*0190*/  LDCU.64 UR4, c[0x4][0x10] ;  /* 0x01000200ff0477ac */ /* 0x000ee20008000a00 */
[----:B------:R-:W4:Y:S01]  /*01a0*/  S2R R5, SR_SWINHI ;  /* 0x0000000000057919 */ /* 0x000f220000002f00 */
[----:B------:R-:W-:Y:S01]  /*01b0*/  IMAD.MOV.U32 R6, RZ, RZ, R17 ;  /* 0x000000ffff067224 */ /* 0x000fe200078e0011 */
[----:B------:R-:W-:Y:S01]  /*01c0*/  MOV R7, R16 ;  /* 0x0000001000077202 */ /* 0x000fe20000000f00 */
[----:B---3--:R-:W-:Y:S01]  /*01d0*/  IMAD.U32 R4, RZ, RZ, UR4 ;  /* 0x00000004ff047e24 */ /* 0x008fe2000f8e00ff */
[----:B0-----:R-:W-:-:S04]  /*01e0*/  LEA R0, R3, R0, 0x18 ;  /* 0x0000000003007211 */ /* 0x001fc800078ec0ff */
[----:B------:R-:W-:Y:S02]  /*01f0*/  MOV R8, R0 ;  /* 0x0000000000087202 */ /* 0x000fe40000000f00 */
[----:B----4-:R-:W-:Y:S01]  /*0200*/  MOV R9, R5 ;  /* 0x0000000500097202 */ /* 0x010fe20000000f00 */
[----:B------:R-:W-:-:S04]  /*0210*/  IMAD.U32 R5, RZ, RZ, UR5 ;  /* 0x00000005ff057e24 */ /* 0x000fc8000f8e00ff */
[----:B------:R1:W-:Y:S03]  /*0220*/  STL.64 [R1], R8 ;  /* 0x0000000801007387 */ /* 0x0003e60000100a00 */
[----:B------:R-:W-:-:S07]  /*0230*/  LEPC R20, `(.L_x_6) ;  /* 0x000000001014794e */ /* 0x000fce0000000000 */
[----:B-12---:R-:W-:Y:S05]  /*0240*/  CALL.ABS.NOINC R10 ;  /* 0x000000000a007343 */ /* 0x006fea0003c00000 */
.L_x_6:
        /* <DEDUP_REMOVED lines=15> */
.L_x_7:
[----:B------:R-:W0:Y:S01]  /*0340*/  S2R R3, SR_CgaCtaId ;  /* 0x0000000000037919 */ /* 0x000e220000008800 */
[----:B------:R-:W-:Y:S01]  /*0350*/  VIADD R18, R18, 0x1810 ;  /* 0x0000181012127836 */ /* 0x000fe20000000000 */
[----:B------:R1:W2:Y:S01]  /*0360*/  LDC.64 R10, c[0x4][R2] ;  /* 0x01000000020a7b82 */ /* 0x0002a20000000a00 */
[----:B------:R-:W3:Y:S01]  /*0370*/  LDCU.64 UR4, c[0x4][0x20] ;  /* 0x01000400ff0477ac */ /* 0x000ee20008000a00 */
[----:B------:R-:W4:Y:S01]  /*0380*/  S2R R0, SR_SWINHI ;  /* 0x0000000000007919 */ /* 0x000f220000002f00 */
[----:B------:R-:W-:Y:S01]  /*0390*/  IMAD.MOV.U32 R6, RZ, RZ, R17 ;  /* 0x000000ffff067224 */ /* 0x000fe200078e0011 */
[----:B------:R-:W-:Y:S01]  /*03a0*/  MOV R7, R16 ;  /* 0x0000001000077202 */ /* 0x000fe20000000f00 */
[----:B---3--:R-:W-:Y:S02]  /*03b0*/  IMAD.U32 R4, RZ, RZ, UR4 ;  /* 0x00000004ff047e24 */ /* 0x008fe4000f8e00ff */
[----:B------:R-:W-:Y:S01]  /*03c0*/  IMAD.U32 R5, RZ, RZ, UR5 ;  /* 0x00000005ff057e24 */ /* 0x000fe2000f8e00ff */
[----:B0-----:R-:W-:-:S04]  /*03d0*/  LEA R3, R3, R18, 0x18 ;  /* 0x0000001203037211 */ /* 0x001fc800078ec0ff */
[----:B------:R-:W-:Y:S02]  /*03e0*/  MOV R8, R3 ;  /* 0x0000000300087202 */ /* 0x000fe40000000f00 */
[----:B----4-:R-:W-:-:S05]  /*03f0*/  MOV R9, R0 ;  /* 0x0000000000097202 */ /* 0x010fca0000000f00 */
[----:B------:R1:W-:Y:S02]  /*0400*/  STL.64 [R1], R8 ;  /* 0x0000000801007387 */ /* 0x0003e40000100a00 */
[----:B------:R-:W-:-:S07]  /*0410*/  LEPC R20, `(.L_x_8) ;  /* 0x000000001014794e */ /* 0x000fce0000000000 */
[----:B-12---:R-:W-:Y:S05]  /*0420*/  CALL.ABS.NOINC R10 ;  /* 0x000000000a007343 */ /* 0x006fea0003c00000 */
.L_x_8:
[----:B------:R-:W0:Y:S01]  /*0430*/  S2R R0, SR_TID.X ;  /* 0x0000000000007919 */ /* 0x000e220000002100 */
[----:B------:R-:W0:Y:S02]  /*0440*/  S2UR UR4, SR_CTAID.X ;  /* 0x00000000000479c3 */ /* 0x000e240000002500 */
[----:B0-----:R-:W-:-:S13]  /*0450*/  LOP3.LUT P0, RZ, R0, UR4, RZ, 0xfc, !PT ;  /* 0x0000000400ff7c12 */ /* 0x001fda000f80fcff */
[----:B------:R-:W-:Y:S05]  /*0460*/  @P0 EXIT ;  /* 0x000000000000094d */ /* 0x000fea0003800000 */
[----:B------:R-:W0:Y:S01]  /*0470*/  LDC.64 R2, c[0x4][R2] ;  /* 0x0100000002027b82 */ /* 0x000e220000000a00 */
[----:B------:R-:W1:Y:S01]  /*0480*/  LDCU.64 UR4, c[0x4][0x28] ;  /* 0x01000500ff0477ac */ /* 0x000e620008000a00 */
[----:B------:R-:W-:Y:S01]  /*0490*/  CS2R R6, SRZ ;  /* 0x0000000000067805 */ /* 0x000fe2000001ff00 */
[----:B-1----:R-:W-:Y:S02]  /*04a0*/  IMAD.U32 R4, RZ, RZ, UR4 ;  /* 0x00000004ff047e24 */ /* 0x002fe4000f8e00ff */
[----:B------:R-:W-:-:S07]  /*04b0*/  IMAD.U32 R5, RZ, RZ, UR5 ;  /* 0x00000005ff057e24 */ /* 0x000fce000f8e00ff */
[----:B------:R-:W-:-:S07]  /*04c0*/  LEPC R20, `(.L_x_9) ;  /* 0x000000001014794e */ /* 0x000fce0000000000 */
[----:B0-----:R-:W-:Y:S05]  /*04d0*/  CALL.ABS.NOINC R2 ;  /* 0x0000000002007343 */ /* 0x001fea0003c00000 */
.L_x_9:
[----:B------:R-:W-:Y:S05]  /*04e0*/  EXIT ;  /* 0x000000000000794d */ /* 0x000fea0003800000 */
.L_x_10:
        /* <DEDUP_REMOVED lines=9> */
.L_x_12:


//--------------------- .nv.global.init           --------------------------
	.section	.nv.global.init,"aw",@progbits
.nv.global.init:
	.type		$str$4,@object
	.size		$str$4,($str - $str$4)
$str$4:
        /*0000*/ 	.byte	0x52, 0x75, 0x6e, 0x20, 0x6b, 0x65, 0x72, 0x6e, 0x65, 0x6c, 0x2e, 0x0a, 0x00
	.type		$str,@object
	.size		$str,($str$2 - $str)
$str:
        /*000d*/ 	.byte	0x73, 0x74, 0x61, 0x74, 0x69, 0x63, 0x5f, 0x73, 0x68, 0x61, 0x72, 0x65, 0x64, 0x5f, 0x6d, 0x65
        /*001d*/ 	.byte	0x6d, 0x6f, 0x72, 0x79, 0x20, 0x3d, 0x20, 0x25, 0x70, 0x0a, 0x00
	.type		$str$2,@object
	.size		$str$2,($str$1 - $str$2)
$str$2:
        /*0028*/ 	.byte	0x64, 0x79, 0x6e, 0x61, 0x6d, 0x69, 0x63, 0x5f, 0x73, 0x68, 0x61, 0x72, 0x65, 0x64, 0x5f, 0x6d
        /*0038*/ 	.byte	0x65, 0x6d, 0x6f, 0x72, 0x79, 0x20, 0x3d, 0x20, 0x25, 0x70, 0x0a, 0x00
	.type		$str$1,@object
	.size		$str$1,($str$3 - $str$1)
$str$1:
        /*0044*/ 	.byte	0x73, 0x74, 0x61, 0x74, 0x69, 0x63, 0x5f, 0x73, 0x68, 0x61, 0x72, 0x65, 0x64, 0x5f, 0x6d, 0x65
        /*0054*/ 	.byte	0x6d, 0x6f, 0x72, 0x79, 0x32, 0x20, 0x3d, 0x20, 0x25, 0x70, 0x0a, 0x00
	.type		$str$3,@object
	.size		$str$3,($str$5 - $str$3)
$str$3:
        /*0060*/ 	.byte	0x64, 0x79, 0x6e, 0x61, 0x6d, 0x69, 0x63, 0x5f, 0x73, 0x68, 0x61, 0x72, 0x65, 0x64, 0x5f, 0x6d
        /*0070*/ 	.byte	0x65, 0x6d, 0x6f, 0x72, 0x79, 0x32, 0x20, 0x3d, 0x20, 0x25, 0x70, 0x0a, 0x00
	.type		$str$5,@object
	.size		$str$5,(.L_5 - $str$5)
$str$5:
        /*007d*/ 	.byte	0x25, 0x64, 0x2e, 0x25, 0x64, 0x2e, 0x20, 0x73, 0x68, 0x61, 0x72, 0x65, 0x64, 0x5f, 0x76, 0x61
        /*008d*/ 	.byte	0x6c, 0x75, 0x65, 0x31, 0x20, 0x3d, 0x20, 0x25, 0x64, 0x5b, 0x25, 0x70, 0x5d, 0x2c, 0x20, 0x73
        /*009d*/ 	.byte	0x68, 0x61, 0x72, 0x65, 0x64, 0x5f, 0x76, 0x61, 0x6c, 0x75, 0x65, 0x32, 0x20, 0x3d, 0x20, 0x25
        /*00ad*/ 	.byte	0x64, 0x5b, 0x25, 0x70, 0x5d, 0x0a, 0x00
.L_5:


//--------------------- .nv.shared._Z12demo2_kernelv --------------------------
	.section	.nv.shared._Z12demo2_kernelv,"aw",@nobits
	.sectionflags	@""
	.align	16
.nv.shared._Z12demo2_kernelv:
	.zero		1040


//--------------------- .nv.shared.reserved.0     --------------------------
	.section	.nv.shared.reserved.0,"aw",@nobits
	.weak		__nv_reservedSMEM_offset_0_alias
	.size		__nv_reservedSMEM_offset_0_alias, 0, 64
	.other		__nv_reservedSMEM_offset_0_alias,@"STO_CUDA_RESERVED_SHARED STV_DEFAULT"
__nv_reservedSMEM_offset_0_alias:
	.zero		0
	.zero		64


//--------------------- .nv.shared._Z12demo1_kernelv --------------------------
	.section	.nv.shared._Z12demo1_kernelv,"aw",@nobits
	.sectionflags	@""
	.align	16
.nv.shared._Z12demo1_kernelv:
	.zero		7184


//--------------------- .nv.constant0._Z12demo2_kernelv --------------------------
	.section	.nv.constant0._Z12demo2_kernelv,"a",@progbits
	.sectionflags	@""
	.align	4
.nv.constant0._Z12demo2_kernelv:
	.zero		896


//--------------------- .nv.constant0._Z12demo1_kernelv --------------------------
	.section	.nv.constant0._Z12demo1_kernelv,"a",@progbits
	.sectionflags	@""
	.align	4
.nv.constant0._Z12demo1_kernelv:
	.zero		896


//--------------------- SYMBOLS --------------------------

	.type		.nv.reservedSmem.offset0,@object
	.size		.nv.reservedSmem.offset0,0x4
	.type		.nv.reservedSmem.cap,@object
	.size		.nv.reservedSmem.cap,0x4
	.type		vprintf,@function
